	.headerflags	@"EF_CUDA_TEXMODE_UNIFIED EF_CUDA_64BIT_ADDRESS EF_CUDA_ACCELERATORS EF_CUDA_SM90 EF_CUDA_VIRTUAL_SM(EF_CUDA_SM90)"
	.elftype	@"ET_EXEC"


//--------------------- .nv.info                  --------------------------
	.section	.nv.info,"",@"SHT_CUDA_INFO"
	.align	4


	//----- nvinfo : EIATTR_REGCOUNT
	.align		4
        /*0000*/ 	.byte	0x04, 0x2f
        /*0002*/ 	.short	(.L_3 - .L_2)
	.align		4
.L_2:
        /*0004*/ 	.word	index@(triton_poi_fused__native_batch_norm_legit_no_training_4)
        /*0008*/ 	.word	0x00000012


	//----- nvinfo : EIATTR_MIN_STACK_SIZE
	.align		4
.L_3:
        /*000c*/ 	.byte	0x04, 0x12
        /*000e*/ 	.short	(.L_5 - .L_4)
	.align		4
.L_4:
        /*0010*/ 	.word	index@(triton_poi_fused__native_batch_norm_legit_no_training_4)
        /*0014*/ 	.word	0x00000000


	//----- nvinfo : EIATTR_FRAME_SIZE
	.align		4
.L_5:
        /*0018*/ 	.byte	0x04, 0x11
        /*001a*/ 	.short	(.L_7 - .L_6)
	.align		4
.L_6:
        /*001c*/ 	.word	index@(triton_poi_fused__native_batch_norm_legit_no_training_4)
        /*0020*/ 	.word	0x00000000


	//----- nvinfo : EIATTR_MIN_STACK_SIZE
	.align		4
.L_7:
        /*0024*/ 	.byte	0x04, 0x12
        /*0026*/ 	.short	(.L_9 - .L_8)
	.align		4
.L_8:
        /*0028*/ 	.word	index@(triton_poi_fused__native_batch_norm_legit_no_training_4)
        /*002c*/ 	.word	0x00000000
.L_9:


//--------------------- .nv.info.triton_poi_fused__native_batch_norm_legit_no_training_4 --------------------------
	.section	.nv.info.triton_poi_fused__native_batch_norm_legit_no_training_4,"",@"SHT_CUDA_INFO"
	.sectionflags	@""
	.align	4


	//----- nvinfo : EIATTR_CUDA_API_VERSION
	.align		4
        /*0000*/ 	.byte	0x04, 0x37
        /*0002*/ 	.short	(.L_11 - .L_10)
.L_10:
        /*0004*/ 	.word	0x0000007c


	//----- nvinfo : EIATTR_KPARAM_INFO
	.align		4
.L_11:
        /*0008*/ 	.byte	0x04, 0x17
        /*000a*/ 	.short	(.L_13 - .L_12)
.L_12:
        /*000c*/ 	.word	0x00000000
        /*0010*/ 	.short	0x0006
        /*0012*/ 	.short	0x0030
        /*0014*/ 	.byte	0x00, 0xf0, 0x11, 0x00


	//----- nvinfo : EIATTR_KPARAM_INFO
	.align		4
.L_13:
        /*0018*/ 	.byte	0x04, 0x17
        /*001a*/ 	.short	(.L_15 - .L_14)
.L_14:
        /*001c*/ 	.word	0x00000000
        /*0020*/ 	.short	0x0005
        /*0022*/ 	.short	0x0028
        /*0024*/ 	.byte	0x00, 0xf4, 0x21, 0x00


	//----- nvinfo : EIATTR_KPARAM_INFO
	.align		4
.L_15:
        /*0028*/ 	.byte	0x04, 0x17
        /*002a*/ 	.short	(.L_17 - .L_16)
.L_16:
        /*002c*/ 	.word	0x00000000
        /*0030*/ 	.short	0x0004
        /*0032*/ 	.short	0x0020
        /*0034*/ 	.byte	0x00, 0xf4, 0x21, 0x00


	//----- nvinfo : EIATTR_KPARAM_INFO
	.align		4
.L_17:
        /*0038*/ 	.byte	0x04, 0x17
        /*003a*/ 	.short	(.L_19 - .L_18)
.L_18:
        /*003c*/ 	.word	0x00000000
        /*0040*/ 	.short	0x0003
        /*0042*/ 	.short	0x0018
        /*0044*/ 	.byte	0x00, 0xf4, 0x21, 0x00


	//----- nvinfo : EIATTR_KPARAM_INFO
	.align		4
.L_19:
        /*0048*/ 	.byte	0x04, 0x17
        /*004a*/ 	.short	(.L_21 - .L_20)
.L_20:
        /*004c*/ 	.word	0x00000000
        /*0050*/ 	.short	0x0002
        /*0052*/ 	.short	0x0010
        /*0054*/ 	.byte	0x00, 0xf4, 0x21, 0x00


	//----- nvinfo : EIATTR_KPARAM_INFO
	.align		4
.L_21:
        /*0058*/ 	.byte	0x04, 0x17
        /*005a*/ 	.short	(.L_23 - .L_22)
.L_22:
        /*005c*/ 	.word	0x00000000
        /*0060*/ 	.short	0x0001
        /*0062*/ 	.short	0x0008
        /*0064*/ 	.byte	0x00, 0xf4, 0x21, 0x00


	//----- nvinfo : EIATTR_KPARAM_INFO
	.align		4
.L_23:
        /*0068*/ 	.byte	0x04, 0x17
        /*006a*/ 	.short	(.L_25 - .L_24)
.L_24:
        /*006c*/ 	.word	0x00000000
        /*0070*/ 	.short	0x0000
        /*0072*/ 	.short	0x0000
        /*0074*/ 	.byte	0x00, 0xf4, 0x21, 0x00


	//----- nvinfo : EIATTR_SPARSE_MMA_MASK
	.align		4
.L_25:
        /*0078*/ 	.byte	0x03, 0x50
        /*007a*/ 	.short	0x0000


	//----- nvinfo : EIATTR_MAXREG_COUNT
	.align		4
        /*007c*/ 	.byte	0x03, 0x1b
        /*007e*/ 	.short	0x00ff


	//----- nvinfo : EIATTR_EXIT_INSTR_OFFSETS
	.align		4
        /*0080*/ 	.byte	0x04, 0x1c
        /*0082*/ 	.short	(.L_27 - .L_26)


	//   ....[0]....
.L_26:
        /*0084*/ 	.word	0x000002e0


	//   ....[1]....
        /*0088*/ 	.word	0x00000300


	//----- nvinfo : EIATTR_REQNTID
	.align		4
.L_27:
        /*008c*/ 	.byte	0x04, 0x10
        /*008e*/ 	.short	(.L_29 - .L_28)
.L_28:
        /*0090*/ 	.word	0x00000080
        /*0094*/ 	.word	0x00000001
        /*0098*/ 	.word	0x00000001


	//----- nvinfo : EIATTR_CBANK_PARAM_SIZE
	.align		4
.L_29:
        /*009c*/ 	.byte	0x03, 0x19
        /*009e*/ 	.short	0x0034


	//----- nvinfo : EIATTR_PARAM_CBANK
	.align		4
        /*00a0*/ 	.byte	0x04, 0x0a
        /*00a2*/ 	.short	(.L_31 - .L_30)
	.align		4
.L_30:
        /*00a4*/ 	.word	index@(.nv.constant0.triton_poi_fused__native_batch_norm_legit_no_training_4)
        /*00a8*/ 	.short	0x0210
        /*00aa*/ 	.short	0x0034


	//----- nvinfo : EIATTR_SW_WAR
	.align		4
.L_31:
        /*00ac*/ 	.byte	0x04, 0x36
        /*00ae*/ 	.short	(.L_33 - .L_32)
.L_32:
        /*00b0*/ 	.word	0x00000008
.L_33:


//--------------------- .nv.callgraph             --------------------------
	.section	.nv.callgraph,"",@"SHT_CUDA_CALLGRAPH"
	.align	4
	.sectionentsize	8
	.align		4
        /*0000*/ 	.word	0x00000000
	.align		4
        /*0004*/ 	.word	0xffffffff
	.align		4
        /*0008*/ 	.word	0x00000000
	.align		4
        /*000c*/ 	.word	0xfffffffe
	.align		4
        /*0010*/ 	.word	0x00000000
	.align		4
        /*0014*/ 	.word	0xfffffffd
	.align		4
        /*0018*/ 	.word	0x00000000
	.align		4
        /*001c*/ 	.word	0xfffffffc


//--------------------- .nv.constant4             --------------------------
	.section	.nv.constant4,"a",@progbits
	.align	8
	.align		8
.nv.constant4:
        /*0000*/ 	.dword	_$_str
	.align		8
        /*0008*/ 	.dword	_$_str_$_2


//--------------------- .text.triton_poi_fused__native_batch_norm_legit_no_training_4 --------------------------
	.section	.text.triton_poi_fused__native_batch_norm_legit_no_training_4,"ax",@progbits
	.align	128
        .global         triton_poi_fused__native_batch_norm_legit_no_training_4
        .type           triton_poi_fused__native_batch_norm_legit_no_training_4,@function
        .size           triton_poi_fused__native_batch_norm_legit_no_training_4,(.L_x_1 - triton_poi_fused__native_batch_norm_legit_no_training_4)
        .other          triton_poi_fused__native_batch_norm_legit_no_training_4,@"STO_CUDA_ENTRY STV_DEFAULT"
triton_poi_fused__native_batch_norm_legit_no_training_4:
.text.triton_poi_fused__native_batch_norm_legit_no_training_4:
[----:B------:R-:W0:Y:S01]  /*0000*/  LDC R1, c[0x0][0x28] ;  /* 0x00000a00ff017b82 */ /* 0x000e220000000800 */
[----:B------:R-:W1:Y:S07]  /*0010*/  S2R R0, SR_TID.X ;  /* 0x0000000000007919 */ /* 0x000e6e0000002100 */
[----:B------:R-:W2:Y:S01]  /*0020*/  LDC.64 R8, c[0x0][0x220] ;  /* 0x00008800ff087b82 */ /* 0x000ea20000000a00 */
[----:B------:R-:W-:Y:S01]  /*0030*/  HFMA2.MMA R14, -RZ, RZ, 0, 0 ;  /* 0x00000000ff0e7435 */ /* 0x000fe200000001ff */
[----:B------:R-:W-:Y:S01]  /*0040*/  ULDC.64 UR4, c[0x0][0x208] ;  /* 0x0000820000047ab9 */ /* 0x000fe20000000a00 */
[----:B------:R-:W3:Y:S05]  /*0050*/  S2R R3, SR_CTAID.X ;  /* 0x0000000000037919 */ /* 0x000eea0000002500 */
[----:B------:R-:W4:Y:S08]  /*0060*/  LDC.64 R4, c[0x0][0x210] ;  /* 0x00008400ff047b82 */ /* 0x000f300000000a00 */
[----:B------:R-:W5:Y:S08]  /*0070*/  LDC.64 R6, c[0x0][0x218] ;  /* 0x00008600ff067b82 */ /* 0x000f700000000a00 */
[----:B------:R-:W5:Y:S01]  /*0080*/  LDC.64 R10, c[0x0][0x228] ;  /* 0x00008a00ff0a7b82 */ /* 0x000f620000000a00 */
[----:B-1----:R-:W-:-:S07]  /*0090*/  LOP3.LUT R0, R0, 0x7f, RZ, 0xc0, !PT ;  /* 0x0000007f00007812 */ /* 0x002fce00078ec0ff */
[----:B------:R-:W1:Y:S01]  /*00a0*/  LDC.64 R12, c[0x0][0x230] ;  /* 0x00008c00ff0c7b82 */ /* 0x000e620000000a00 */
[----:B---3--:R-:W-:Y:S02]  /*00b0*/  SHF.R.S32.HI R2, RZ, 0x18, R3 ;  /* 0x00000018ff027819 */ /* 0x008fe40000011403 */
[----:B------:R-:W-:Y:S02]  /*00c0*/  LEA R0, R3, R0, 0x7 ;  /* 0x0000000003007211 */ /* 0x000fe400078e38ff */
[----:B------:R-:W-:Y:S02]  /*00d0*/  SGXT R3, R2, 0x1 ;  /* 0x000000010203781a */ /* 0x000fe40000000200 */
[----:B------:R-:W-:Y:S02]  /*00e0*/  ISETP.GE.AND P2, PT, R0, 0x400, PT ;  /* 0x000004000000780c */ /* 0x000fe40003f46270 */
[----:B------:R-:W-:-:S04]  /*00f0*/  LEA.HI R3, R3, R0, RZ, 0x4 ;  /* 0x0000000003037211 */ /* 0x000fc800078f20ff */
[----:B------:R-:W-:-:S04]  /*0100*/  LOP3.LUT R3, R3, 0xfffffff0, RZ, 0xc0, !PT ;  /* 0xfffffff003037812 */ /* 0x000fc800078ec0ff */
[----:B------:R-:W-:-:S05]  /*0110*/  IADD3 R15, R0, -R3, RZ ;  /* 0x80000003000f7210 */ /* 0x000fca0007ffe0ff */
[----:B--2---:R-:W-:-:S05]  /*0120*/  IMAD.WIDE R8, R15, 0x4, R8 ;  /* 0x000000040f087825 */ /* 0x004fca00078e0208 */
[----:B------:R2:W3:Y:S01]  /*0130*/  @!P2 LDG.E.EL R14, desc[UR4][R8.64] ;  /* 0x00000004080ea981 */ /* 0x0004e2000c2e1900 */
[----:B------:R-:W-:Y:S01]  /*0140*/  CS2R R2, SRZ ;  /* 0x0000000000027805 */ /* 0x000fe2000001ff00 */
[----:B----4-:R-:W-:-:S04]  /*0150*/  IMAD.WIDE R4, R0, 0x4, R4 ;  /* 0x0000000400047825 */ /* 0x010fc800078e0204 */
[C---:B-----5:R-:W-:Y:S01]  /*0160*/  IMAD.WIDE R6, R15.reuse, 0x4, R6 ;  /* 0x000000040f067825 */ /* 0x060fe200078e0206 */
[----:B------:R4:W5:Y:S03]  /*0170*/  @!P2 LDG.E R2, desc[UR4][R4.64] ;  /* 0x000000040402a981 */ /* 0x000966000c1e1900 */
[C---:B0-2---:R-:W-:Y:S01]  /*0180*/  IMAD.WIDE R8, R15.reuse, 0x4, R10 ;  /* 0x000000040f087825 */ /* 0x045fe200078e020a */
[----:B------:R0:W5:Y:S03]  /*0190*/  @!P2 LDG.E.EL R3, desc[UR4][R6.64] ;  /* 0x000000040603a981 */ /* 0x000166000c2e1900 */
[----:B-1----:R-:W-:Y:S01]  /*01a0*/  IMAD.WIDE R10, R15, 0x4, R12 ;  /* 0x000000040f0a7825 */ /* 0x002fe200078e020c */
[----:B------:R-:W-:Y:S01]  /*01b0*/  CS2R R12, SRZ ;  /* 0x00000000000c7805 */ /* 0x000fe2000001ff00 */
[----:B----4-:R-:W1:Y:S05]  /*01c0*/  LDC.64 R4, c[0x0][0x238] ;  /* 0x00008e00ff047b82 */ /* 0x010e6a0000000a00 */
[----:B------:R-:W2:Y:S04]  /*01d0*/  @!P2 LDG.E.EL R12, desc[UR4][R8.64] ;  /* 0x00000004080ca981 */ /* 0x000ea8000c2e1900 */
[----:B------:R-:W2:Y:S01]  /*01e0*/  @!P2 LDG.E.EL R13, desc[UR4][R10.64] ;  /* 0x000000040a0da981 */ /* 0x000ea2000c2e1900 */
[----:B0-----:R-:W-:Y:S01]  /*01f0*/  MOV R6, 0x3e800000 ;  /* 0x3e80000000067802 */ /* 0x001fe20000000f00 */
[----:B---3--:R-:W-:-:S04]  /*0200*/  FADD R14, R14, 9.9999997473787516356e-06 ;  /* 0x3727c5ac0e0e7421 */ /* 0x008fc80000000000 */
[----:B------:R-:W0:Y:S01]  /*0210*/  MUFU.SQRT R15, R14 ;  /* 0x0000000e000f7308 */ /* 0x000e220000002000 */
[----:B-----5:R-:W-:Y:S01]  /*0220*/  FADD R2, -R3, R2 ;  /* 0x0000000203027221 */ /* 0x020fe20000000100 */
[C---:B0-----:R-:W-:Y:S02]  /*0230*/  FSETP.GT.AND P0, PT, R15.reuse, 8.50705917302346158658e+37, PT ;  /* 0x7e8000000f00780b */ /* 0x041fe40003f04000 */
[----:B------:R-:W-:Y:S02]  /*0240*/  FSETP.GEU.AND P1, PT, R15, 1.175494350822287508e-38, PT ;  /* 0x008000000f00780b */ /* 0x000fe40003f2e000 */
[----:B------:R-:W-:-:S09]  /*0250*/  FSEL R6, R6, 1, P0 ;  /* 0x3f80000006067808 */ /* 0x000fd20000000000 */
[----:B------:R-:W-:Y:S02]  /*0260*/  @P0 FMUL R15, R15, 0.25 ;  /* 0x3e8000000f0f0820 */ /* 0x000fe40000400000 */
[----:B------:R-:W-:Y:S02]  /*0270*/  @!P1 FMUL R6, R6, 16777216 ;  /* 0x4b80000006069820 */ /* 0x000fe40000400000 */
[----:B------:R-:W-:-:S06]  /*0280*/  @!P1 FMUL R15, R15, 16777216 ;  /* 0x4b8000000f0f9820 */ /* 0x000fcc0000400000 */
[----:B------:R-:W0:Y:S02]  /*0290*/  MUFU.RCP R15, R15 ;  /* 0x0000000f000f7308 */ /* 0x000e240000001000 */
[----:B0-----:R-:W-:-:S04]  /*02a0*/  FMUL R3, R15, R6 ;  /* 0x000000060f037220 */ /* 0x001fc80000400000 */
[----:B------:R-:W-:Y:S01]  /*02b0*/  FMUL R6, R2, R3 ;  /* 0x0000000302067220 */ /* 0x000fe20000400000 */
[----:B-1----:R-:W-:-:S04]  /*02c0*/  IMAD.WIDE R2, R0, 0x4, R4 ;  /* 0x0000000400027825 */ /* 0x002fc800078e0204 */
[----:B--2---:R-:W-:Y:S01]  /*02d0*/  FFMA R13, R6, R12, R13 ;  /* 0x0000000c060d7223 */ /* 0x004fe2000000000d */
[----:B------:R-:W-:Y:S06]  /*02e0*/  @P2 EXIT ;  /* 0x000000000000294d */ /* 0x000fec0003800000 */
[----:B------:R-:W-:Y:S01]  /*02f0*/  STG.E desc[UR4][R2.64], R13 ;  /* 0x0000000d02007986 */ /* 0x000fe2000c101904 */
[----:B------:R-:W-:Y:S05]  /*0300*/  EXIT ;  /* 0x000000000000794d */ /* 0x000fea0003800000 */
.L_x_0:
[----:B------:R-:W-:-:S00]  /*0310*/  BRA `(.L_x_0) ;  /* 0xfffffffc00fc7947 */ /* 0x000fc0000383ffff */
[----:B------:R-:W-:-:S00]  /*0320*/  NOP ;  /* 0x0000000000007918 */ /* 0x000fc00000000000 */
        /* <DEDUP_REMOVED lines=13> */
.L_x_1:


//--------------------- .nv.global.init           --------------------------
	.section	.nv.global.init,"aw",@progbits
.nv.global.init:
	.type		_$_str,@object
	.size		_$_str,(_$_str_$_2 - _$_str)
_$_str:
        /*0000*/ 	.byte	0x5f, 0x5f, 0x43, 0x55, 0x44, 0x41, 0x5f, 0x46, 0x54, 0x5a, 0x00
	.type		_$_str_$_2,@object
	.size		_$_str_$_2,(.L_1 - _$_str_$_2)
_$_str_$_2:
        /*000b*/ 	.byte	0x5f, 0x5f, 0x43, 0x55, 0x44, 0x41, 0x5f, 0x50, 0x52, 0x45, 0x43, 0x5f, 0x53, 0x51, 0x52, 0x54
        /*001b*/ 	.byte	0x00
.L_1:


//--------------------- .nv.constant0.triton_poi_fused__native_batch_norm_legit_no_training_4 --------------------------
	.section	.nv.constant0.triton_poi_fused__native_batch_norm_legit_no_training_4,"a",@progbits
	.sectionflags	@""
	.align	4
.nv.constant0.triton_poi_fused__native_batch_norm_legit_no_training_4:
	.zero		580
